//
// Generated by NVIDIA NVVM Compiler
//
// Compiler Build ID: CL-36424714
// Cuda compilation tools, release 13.0, V13.0.88
// Based on NVVM 20.0.0
//

.version 9.0
.target sm_100
.address_size 64

	// .globl	_Z9shfl_scanIiEvPT_S1_i
// _ZZ14broadcast_sumsIiEvPT_S1_lE3val has been demoted
.extern .shared .align 16 .b8 sums[];

.visible .entry _Z9shfl_scanIiEvPT_S1_i(
	.param .u64 .ptr .align 1 _Z9shfl_scanIiEvPT_S1_i_param_0,
	.param .u64 .ptr .align 1 _Z9shfl_scanIiEvPT_S1_i_param_1,
	.param .u32 _Z9shfl_scanIiEvPT_S1_i_param_2
)
{
	.reg .pred 	%p<17>;
	.reg .b32 	%r<59>;
	.reg .b64 	%rd<9>;

	ld.param.u64 	%rd3, [_Z9shfl_scanIiEvPT_S1_i_param_0];
	ld.param.u64 	%rd2, [_Z9shfl_scanIiEvPT_S1_i_param_1];
	ld.param.u32 	%r25, [_Z9shfl_scanIiEvPT_S1_i_param_2];
	cvta.to.global.u64 	%rd4, %rd3;
	mov.u32 	%r1, %ctaid.x;
	mov.u32 	%r2, %ntid.x;
	mov.u32 	%r3, %tid.x;
	mad.lo.s32 	%r26, %r1, %r2, %r3;
	shr.s32 	%r27, %r26, 31;
	shr.u32 	%r28, %r27, 27;
	add.s32 	%r29, %r26, %r28;
	and.b32  	%r30, %r29, -32;
	sub.s32 	%r4, %r26, %r30;
	mul.wide.s32 	%rd5, %r26, 4;
	add.s64 	%rd1, %rd4, %rd5;
	ld.global.u32 	%r55, [%rd1];
	setp.lt.s32 	%p1, %r25, 1;
	@%p1 bra 	$L__BB0_3;
	shl.b32 	%r32, %r25, 8;
	sub.s32 	%r6, 8192, %r32;
	mov.b32 	%r53, 1;
$L__BB0_2:
	shfl.sync.up.b32	%r33|%p2, %r55, %r53, %r6, -1;
	setp.lt.s32 	%p3, %r4, %r53;
	selp.b32 	%r34, 0, %r33, %p3;
	add.s32 	%r55, %r34, %r55;
	shl.b32 	%r53, %r53, 1;
	setp.le.s32 	%p4, %r53, %r25;
	@%p4 bra 	$L__BB0_2;
$L__BB0_3:
	and.b32  	%r35, %r3, 31;
	setp.ne.s32 	%p5, %r35, 31;
	shr.u32 	%r36, %r3, 3;
	and.b32  	%r37, %r36, 124;
	mov.u32 	%r38, sums;
	add.s32 	%r12, %r38, %r37;
	@%p5 bra 	$L__BB0_5;
	st.shared.u32 	[%r12], %r55;
$L__BB0_5:
	bar.sync 	0;
	setp.gt.u32 	%p6, %r3, 31;
	@%p6 bra 	$L__BB0_10;
	shr.u32 	%r13, %r2, 5;
	setp.ge.u32 	%p7, %r4, %r13;
	@%p7 bra 	$L__BB0_10;
	shl.b32 	%r40, %r4, 2;
	add.s32 	%r14, %r38, %r40;
	ld.shared.u32 	%r57, [%r14];
	mov.b32 	%r42, -1;
	shl.b32 	%r43, %r42, %r13;
	not.b32 	%r16, %r43;
	shl.b32 	%r44, %r2, 3;
	and.b32  	%r45, %r44, 16128;
	sub.s32 	%r17, 8192, %r45;
	mov.b32 	%r56, 1;
$L__BB0_8:
	shfl.sync.up.b32	%r46|%p8, %r57, %r56, %r17, %r16;
	setp.lt.u32 	%p9, %r4, %r56;
	selp.b32 	%r47, 0, %r46, %p9;
	add.s32 	%r57, %r47, %r57;
	shl.b32 	%r56, %r56, 1;
	setp.le.u32 	%p10, %r56, %r13;
	@%p10 bra 	$L__BB0_8;
	st.shared.u32 	[%r14], %r57;
$L__BB0_10:
	setp.lt.u32 	%p11, %r3, 32;
	bar.sync 	0;
	mov.b32 	%r58, 0;
	@%p11 bra 	$L__BB0_12;
	ld.shared.u32 	%r58, [%r12+-4];
$L__BB0_12:
	add.s32 	%r24, %r58, %r55;
	setp.eq.s64 	%p12, %rd2, 0;
	add.s32 	%r49, %r2, -1;
	setp.ne.s32 	%p13, %r3, %r49;
	or.pred  	%p14, %p12, %p13;
	@%p14 bra 	$L__BB0_14;
	cvta.to.global.u64 	%rd6, %rd2;
	mul.wide.u32 	%rd7, %r1, 4;
	add.s64 	%rd8, %rd6, %rd7;
	st.global.u32 	[%rd8], %r24;
$L__BB0_14:
	shfl.sync.up.b32	%r51|%p15, %r24, 1, 0, 2147483647;
	setp.eq.s32 	%p16, %r4, 0;
	selp.b32 	%r52, %r58, %r51, %p16;
	st.global.u32 	[%rd1], %r52;
	ret;

}
	// .globl	_Z14broadcast_sumsIiEvPT_S1_l
.visible .entry _Z14broadcast_sumsIiEvPT_S1_l(
	.param .u64 .ptr .align 1 _Z14broadcast_sumsIiEvPT_S1_l_param_0,
	.param .u64 .ptr .align 1 _Z14broadcast_sumsIiEvPT_S1_l_param_1,
	.param .u64 _Z14broadcast_sumsIiEvPT_S1_l_param_2
)
{
	.reg .pred 	%p<3>;
	.reg .b32 	%r<9>;
	.reg .b64 	%rd<11>;
	// demoted variable
	.shared .align 4 .u32 _ZZ14broadcast_sumsIiEvPT_S1_lE3val;
	ld.param.u64 	%rd2, [_Z14broadcast_sumsIiEvPT_S1_l_param_0];
	ld.param.u64 	%rd3, [_Z14broadcast_sumsIiEvPT_S1_l_param_1];
	ld.param.u64 	%rd4, [_Z14broadcast_sumsIiEvPT_S1_l_param_2];
	mov.u32 	%r1, %tid.x;
	mov.u32 	%r2, %ctaid.x;
	mov.u32 	%r3, %ntid.x;
	mad.lo.s32 	%r4, %r2, %r3, %r1;
	cvt.s64.s32 	%rd1, %r4;
	setp.le.s64 	%p1, %rd4, %rd1;
	@%p1 bra 	$L__BB1_4;
	setp.ne.s32 	%p2, %r1, 0;
	@%p2 bra 	$L__BB1_3;
	cvta.to.global.u64 	%rd5, %rd3;
	mul.wide.u32 	%rd6, %r2, 4;
	add.s64 	%rd7, %rd5, %rd6;
	ld.global.u32 	%r5, [%rd7];
	st.shared.u32 	[_ZZ14broadcast_sumsIiEvPT_S1_lE3val], %r5;
$L__BB1_3:
	bar.sync 	0;
	ld.shared.u32 	%r6, [_ZZ14broadcast_sumsIiEvPT_S1_lE3val];
	cvta.to.global.u64 	%rd8, %rd2;
	shl.b64 	%rd9, %rd1, 2;
	add.s64 	%rd10, %rd8, %rd9;
	ld.global.u32 	%r7, [%rd10];
	add.s32 	%r8, %r7, %r6;
	st.global.u32 	[%rd10], %r8;
$L__BB1_4:
	ret;

}


// ===== COMPILED SASS (sm_100) =====

	.target	sm_100

	.elftype	@"ET_EXEC"


//--------------------- .note.nv.tkinfo           --------------------------
	.section	.note.nv.tkinfo,"",@"SHT_NOTE"
	.sectionflags	@"SHF_NOTE_NV_TKINFO"
	.tkinfo
        /*0018*/ 	.word	0x00000002
        /*0030*/ 	.string	""
        /*0030*/ 	.string	"ptxas"
        /*0030*/ 	.string	"Cuda compilation tools, release 13.0, V13.0.88"
        /*0030*/ 	.string	"Build cuda_13.0.r13.0/compiler.36424714_0"
        /*0030*/ 	.string	"-arch sm_100 -m 64 "



//--------------------- .note.nv.cuinfo           --------------------------
	.section	.note.nv.cuinfo,"",@"SHT_NOTE"
	.sectionflags	@"SHF_NOTE_NV_CUINFO"
        /*0018*/ 	.short	0x0002
        /*001a*/ 	.short	0x0064
        /*001c*/ 	.short	0x0082
	.zero		2


//--------------------- .nv.info                  --------------------------
	.section	.nv.info,"",@"SHT_CUDA_INFO"
	.align	4


	//----- nvinfo : EIATTR_REGCOUNT
	.align		4
        /*0000*/ 	.byte	0x04, 0x2f
        /*0002*/ 	.short	(.L_1 - .L_0)
	.align		4
.L_0:
        /*0004*/ 	.word	index@(_Z9shfl_scanIiEvPT_S1_i)
        /*0008*/ 	.word	0x00000014


	//----- nvinfo : EIATTR_FRAME_SIZE
	.align		4
.L_1:
        /*000c*/ 	.byte	0x04, 0x11
        /*000e*/ 	.short	(.L_3 - .L_2)
	.align		4
.L_2:
        /*0010*/ 	.word	index@(_Z9shfl_scanIiEvPT_S1_i)
        /*0014*/ 	.word	0x00000000


	//----- nvinfo : EIATTR_REGCOUNT
	.align		4
.L_3:
        /*0018*/ 	.byte	0x04, 0x2f
        /*001a*/ 	.short	(.L_5 - .L_4)
	.align		4
.L_4:
        /*001c*/ 	.word	index@(_Z14broadcast_sumsIiEvPT_S1_l)
        /*0020*/ 	.word	0x0000000a


	//----- nvinfo : EIATTR_FRAME_SIZE
	.align		4
.L_5:
        /*0024*/ 	.byte	0x04, 0x11
        /*0026*/ 	.short	(.L_7 - .L_6)
	.align		4
.L_6:
        /*0028*/ 	.word	index@(_Z14broadcast_sumsIiEvPT_S1_l)
        /*002c*/ 	.word	0x00000000


	//----- nvinfo : EIATTR_MIN_STACK_SIZE
	.align		4
.L_7:
        /*0030*/ 	.byte	0x04, 0x12
        /*0032*/ 	.short	(.L_9 - .L_8)
	.align		4
.L_8:
        /*0034*/ 	.word	index@(_Z14broadcast_sumsIiEvPT_S1_l)
        /*0038*/ 	.word	0x00000000


	//----- nvinfo : EIATTR_MIN_STACK_SIZE
	.align		4
.L_9:
        /*003c*/ 	.byte	0x04, 0x12
        /*003e*/ 	.short	(.L_11 - .L_10)
	.align		4
.L_10:
        /*0040*/ 	.word	index@(_Z9shfl_scanIiEvPT_S1_i)
        /*0044*/ 	.word	0x00000000
.L_11:


//--------------------- .nv.compat                --------------------------
	.section	.nv.compat,"",@"SHT_CUDA_COMPAT_INFO"
	.align	4
        /*0000*/ 	.byte	0x02, 0x09, 0x00, 0x00, 0x02, 0x02, 0x01, 0x00, 0x02, 0x05, 0x05, 0x00, 0x03, 0x07, 0x01, 0x01
        /*0010*/ 	.byte	0x02, 0x03, 0x00, 0x00, 0x02, 0x06, 0x01, 0x00, 0x04, 0x0b, 0x08, 0x00, 0x09, 0x00, 0x00, 0x00
        /*0020*/ 	.byte	0x00, 0x00, 0x00, 0x00


//--------------------- .nv.info._Z14broadcast_sumsIiEvPT_S1_l --------------------------
	.section	.nv.info._Z14broadcast_sumsIiEvPT_S1_l,"",@"SHT_CUDA_INFO"
	.sectionflags	@""
	.align	4


	//----- nvinfo : EIATTR_CUDA_API_VERSION
	.align		4
        /*0000*/ 	.byte	0x04, 0x37
        /*0002*/ 	.short	(.L_13 - .L_12)
.L_12:
        /*0004*/ 	.word	0x00000082


	//----- nvinfo : EIATTR_KPARAM_INFO
	.align		4
.L_13:
        /*0008*/ 	.byte	0x04, 0x17
        /*000a*/ 	.short	(.L_15 - .L_14)
.L_14:
        /*000c*/ 	.word	0x00000000
        /*0010*/ 	.short	0x0002
        /*0012*/ 	.short	0x0010
        /*0014*/ 	.byte	0x00, 0xf0, 0x21, 0x00


	//----- nvinfo : EIATTR_KPARAM_INFO
	.align		4
.L_15:
        /*0018*/ 	.byte	0x04, 0x17
        /*001a*/ 	.short	(.L_17 - .L_16)
.L_16:
        /*001c*/ 	.word	0x00000000
        /*0020*/ 	.short	0x0001
        /*0022*/ 	.short	0x0008
        /*0024*/ 	.byte	0x00, 0xf5, 0x21, 0x00


	//----- nvinfo : EIATTR_KPARAM_INFO
	.align		4
.L_17:
        /*0028*/ 	.byte	0x04, 0x17
        /*002a*/ 	.short	(.L_19 - .L_18)
.L_18:
        /*002c*/ 	.word	0x00000000
        /*0030*/ 	.short	0x0000
        /*0032*/ 	.short	0x0000
        /*0034*/ 	.byte	0x00, 0xf5, 0x21, 0x00


	//----- nvinfo : EIATTR_SPARSE_MMA_MASK
	.align		4
.L_19:
        /*0038*/ 	.byte	0x03, 0x50
        /*003a*/ 	.short	0x0000


	//----- nvinfo : EIATTR_MAXREG_COUNT
	.align		4
        /*003c*/ 	.byte	0x03, 0x1b
        /*003e*/ 	.short	0x00ff


	//----- nvinfo : EIATTR_NUM_BARRIERS
	.align		4
        /*0040*/ 	.byte	0x02, 0x4c
        /*0042*/ 	.byte	0x01
	.zero		1


	//----- nvinfo : EIATTR_MERCURY_ISA_VERSION
	.align		4
        /*0044*/ 	.byte	0x03, 0x5f
        /*0046*/ 	.short	0x0101


	//----- nvinfo : EIATTR_VRC_CTA_INIT_COUNT
	.align		4
        /*0048*/ 	.byte	0x02, 0x4a
	.zero		1
	.zero		1


	//----- nvinfo : EIATTR_EXIT_INSTR_OFFSETS
	.align		4
        /*004c*/ 	.byte	0x04, 0x1c
        /*004e*/ 	.short	(.L_21 - .L_20)


	//   ....[0]....
.L_20:
        /*0050*/ 	.word	0x00000090


	//   ....[1]....
        /*0054*/ 	.word	0x000001b0


	//----- nvinfo : EIATTR_CBANK_PARAM_SIZE
	.align		4
.L_21:
        /*0058*/ 	.byte	0x03, 0x19
        /*005a*/ 	.short	0x0018


	//----- nvinfo : EIATTR_PARAM_CBANK
	.align		4
        /*005c*/ 	.byte	0x04, 0x0a
        /*005e*/ 	.short	(.L_23 - .L_22)
	.align		4
.L_22:
        /*0060*/ 	.word	index@(.nv.constant0._Z14broadcast_sumsIiEvPT_S1_l)
        /*0064*/ 	.short	0x0380
        /*0066*/ 	.short	0x0018


	//----- nvinfo : EIATTR_SW_WAR
	.align		4
.L_23:
        /*0068*/ 	.byte	0x04, 0x36
        /*006a*/ 	.short	(.L_25 - .L_24)
.L_24:
        /*006c*/ 	.word	0x00000008
.L_25:


//--------------------- .nv.info._Z9shfl_scanIiEvPT_S1_i --------------------------
	.section	.nv.info._Z9shfl_scanIiEvPT_S1_i,"",@"SHT_CUDA_INFO"
	.sectionflags	@""
	.align	4


	//----- nvinfo : EIATTR_CUDA_API_VERSION
	.align		4
        /*0000*/ 	.byte	0x04, 0x37
        /*0002*/ 	.short	(.L_27 - .L_26)
.L_26:
        /*0004*/ 	.word	0x00000082


	//----- nvinfo : EIATTR_KPARAM_INFO
	.align		4
.L_27:
        /*0008*/ 	.byte	0x04, 0x17
        /*000a*/ 	.short	(.L_29 - .L_28)
.L_28:
        /*000c*/ 	.word	0x00000000
        /*0010*/ 	.short	0x0002
        /*0012*/ 	.short	0x0010
        /*0014*/ 	.byte	0x00, 0xf0, 0x11, 0x00


	//----- nvinfo : EIATTR_KPARAM_INFO
	.align		4
.L_29:
        /*0018*/ 	.byte	0x04, 0x17
        /*001a*/ 	.short	(.L_31 - .L_30)
.L_30:
        /*001c*/ 	.word	0x00000000
        /*0020*/ 	.short	0x0001
        /*0022*/ 	.short	0x0008
        /*0024*/ 	.byte	0x00, 0xf5, 0x21, 0x00


	//----- nvinfo : EIATTR_KPARAM_INFO
	.align		4
.L_31:
        /*0028*/ 	.byte	0x04, 0x17
        /*002a*/ 	.short	(.L_33 - .L_32)
.L_32:
        /*002c*/ 	.word	0x00000000
        /*0030*/ 	.short	0x0000
        /*0032*/ 	.short	0x0000
        /*0034*/ 	.byte	0x00, 0xf5, 0x21, 0x00


	//----- nvinfo : EIATTR_SPARSE_MMA_MASK
	.align		4
.L_33:
        /*0038*/ 	.byte	0x03, 0x50
        /*003a*/ 	.short	0x0000


	//----- nvinfo : EIATTR_MAXREG_COUNT
	.align		4
        /*003c*/ 	.byte	0x03, 0x1b
        /*003e*/ 	.short	0x00ff


	//----- nvinfo : EIATTR_NUM_BARRIERS
	.align		4
        /*0040*/ 	.byte	0x02, 0x4c
        /*0042*/ 	.byte	0x01
	.zero		1


	//----- nvinfo : EIATTR_MERCURY_ISA_VERSION
	.align		4
        /*0044*/ 	.byte	0x03, 0x5f
        /*0046*/ 	.short	0x0101


	//----- nvinfo : EIATTR_COOP_GROUP_MASK_REGIDS
	.align		4
        /*0048*/ 	.byte	0x04, 0x29
        /*004a*/ 	.short	(.L_35 - .L_34)


	//   ....[0]....
.L_34:
        /*004c*/ 	.word	0xffffffff


	//   ....[1]....
        /*0050*/ 	.word	0x0500000a


	//   ....[2]....
        /*0054*/ 	.word	0x05000008


	//----- nvinfo : EIATTR_COOP_GROUP_INSTR_OFFSETS
	.align		4
.L_35:
        /*0058*/ 	.byte	0x04, 0x28
        /*005a*/ 	.short	(.L_37 - .L_36)


	//   ....[0]....
.L_36:
        /*005c*/ 	.word	0x000001a0


	//   ....[1]....
        /*0060*/ 	.word	0x00000320


	//   ....[2]....
        /*0064*/ 	.word	0x00000490


	//----- nvinfo : EIATTR_VRC_CTA_INIT_COUNT
	.align		4
.L_37:
        /*0068*/ 	.byte	0x02, 0x4a
	.zero		1
	.zero		1


	//----- nvinfo : EIATTR_EXIT_INSTR_OFFSETS
	.align		4
        /*006c*/ 	.byte	0x04, 0x1c
        /*006e*/ 	.short	(.L_39 - .L_38)


	//   ....[0]....
.L_38:
        /*0070*/ 	.word	0x000004d0


	//----- nvinfo : EIATTR_CRS_STACK_SIZE
	.align		4
.L_39:
        /*0074*/ 	.byte	0x04, 0x1e
        /*0076*/ 	.short	(.L_41 - .L_40)
.L_40:
        /*0078*/ 	.word	0x00000000


	//----- nvinfo : EIATTR_CBANK_PARAM_SIZE
	.align		4
.L_41:
        /*007c*/ 	.byte	0x03, 0x19
        /*007e*/ 	.short	0x0014


	//----- nvinfo : EIATTR_PARAM_CBANK
	.align		4
        /*0080*/ 	.byte	0x04, 0x0a
        /*0082*/ 	.short	(.L_43 - .L_42)
	.align		4
.L_42:
        /*0084*/ 	.word	index@(.nv.constant0._Z9shfl_scanIiEvPT_S1_i)
        /*0088*/ 	.short	0x0380
        /*008a*/ 	.short	0x0014


	//----- nvinfo : EIATTR_SW_WAR
	.align		4
.L_43:
        /*008c*/ 	.byte	0x04, 0x36
        /*008e*/ 	.short	(.L_45 - .L_44)
.L_44:
        /*0090*/ 	.word	0x00000008
.L_45:


//--------------------- .nv.callgraph             --------------------------
	.section	.nv.callgraph,"",@"SHT_CUDA_CALLGRAPH"
	.align	4
	.sectionentsize	8
	.align		4
        /*0000*/ 	.word	0x00000000
	.align		4
        /*0004*/ 	.word	0xffffffff
	.align		4
        /*0008*/ 	.word	0x00000000
	.align		4
        /*000c*/ 	.word	0xfffffffe
	.align		4
        /*0010*/ 	.word	0x00000000
	.align		4
        /*0014*/ 	.word	0xfffffffd
	.align		4
        /*0018*/ 	.word	0x00000000
	.align		4
        /*001c*/ 	.word	0xfffffffc


//--------------------- .text._Z14broadcast_sumsIiEvPT_S1_l --------------------------
	.section	.text._Z14broadcast_sumsIiEvPT_S1_l,"ax",@progbits
	.align	128
        .global         _Z14broadcast_sumsIiEvPT_S1_l
        .type           _Z14broadcast_sumsIiEvPT_S1_l,@function
        .size           _Z14broadcast_sumsIiEvPT_S1_l,(.L_x_6 - _Z14broadcast_sumsIiEvPT_S1_l)
        .other          _Z14broadcast_sumsIiEvPT_S1_l,@"STO_CUDA_ENTRY STV_DEFAULT"
_Z14broadcast_sumsIiEvPT_S1_l:
.text._Z14broadcast_sumsIiEvPT_S1_l:
[----:B------:R-:W-:Y:S01]  /*0000*/  LDC R1, c[0x0][0x37c] ;  /* 0x0000df00ff017b82 */ /* 0x000fe20000000800 */
[----:B------:R-:W0:Y:S01]  /*0010*/  S2R R2, SR_TID.X ;  /* 0x0000000000027919 */ /* 0x000e220000002100 */
[----:B------:R-:W0:Y:S01]  /*0020*/  LDCU UR4, c[0x0][0x360] ;  /* 0x00006c00ff0477ac */ /* 0x000e220008000800 */
[----:B------:R-:W0:Y:S01]  /*0030*/  S2R R5, SR_CTAID.X ;  /* 0x0000000000057919 */ /* 0x000e220000002500 */
[----:B------:R-:W1:Y:S01]  /*0040*/  LDCU.64 UR6, c[0x0][0x390] ;  /* 0x00007200ff0677ac */ /* 0x000e620008000a00 */
[----:B0-----:R-:W-:-:S05]  /*0050*/  IMAD R0, R5, UR4, R2 ;  /* 0x0000000405007c24 */ /* 0x001fca000f8e0202 */
[----:B-1----:R-:W-:Y:S02]  /*0060*/  ISETP.GE.U32.AND P0, PT, R0, UR6, PT ;  /* 0x0000000600007c0c */ /* 0x002fe4000bf06070 */
[----:B------:R-:W-:-:S04]  /*0070*/  SHF.R.S32.HI R7, RZ, 0x1f, R0 ;  /* 0x0000001fff077819 */ /* 0x000fc80000011400 */
[----:B------:R-:W-:-:S13]  /*0080*/  ISETP.GE.AND.EX P0, PT, R7, UR7, PT, P0 ;  /* 0x0000000707007c0c */ /* 0x000fda000bf06300 */
[----:B------:R-:W-:Y:S05]  /*0090*/  @P0 EXIT ;  /* 0x000000000000094d */ /* 0x000fea0003800000 */
[----:B------:R-:W-:Y:S01]  /*00a0*/  ISETP.NE.AND P0, PT, R2, RZ, PT ;  /* 0x000000ff0200720c */ /* 0x000fe20003f05270 */
[----:B------:R-:W0:Y:S01]  /*00b0*/  LDCU.64 UR6, c[0x0][0x358] ;  /* 0x00006b00ff0677ac */ /* 0x000e220008000a00 */
[----:B------:R-:W1:Y:S01]  /*00c0*/  S2UR UR5, SR_CgaCtaId ;  /* 0x00000000000579c3 */ /* 0x000e620000008800 */
[----:B------:R-:W2:Y:S10]  /*00d0*/  LDCU.64 UR8, c[0x0][0x380] ;  /* 0x00007000ff0877ac */ /* 0x000eb40008000a00 */
[----:B------:R-:W3:Y:S02]  /*00e0*/  @!P0 LDC.64 R2, c[0x0][0x388] ;  /* 0x0000e200ff028b82 */ /* 0x000ee40000000a00 */
[----:B---3--:R-:W-:-:S06]  /*00f0*/  @!P0 IMAD.WIDE.U32 R2, R5, 0x4, R2 ;  /* 0x0000000405028825 */ /* 0x008fcc00078e0002 */
[----:B0-----:R-:W3:Y:S01]  /*0100*/  @!P0 LDG.E R2, desc[UR6][R2.64] ;  /* 0x0000000602028981 */ /* 0x001ee2000c1e1900 */
[----:B------:R-:W-:Y:S01]  /*0110*/  UMOV UR4, 0x400 ;  /* 0x0000040000047882 */ /* 0x000fe20000000000 */
[----:B--2---:R-:W-:Y:S01]  /*0120*/  LEA R4, P1, R0, UR8, 0x2 ;  /* 0x0000000800047c11 */ /* 0x004fe2000f8210ff */
[----:B-1----:R-:W-:-:S03]  /*0130*/  ULEA UR4, UR5, UR4, 0x18 ;  /* 0x0000000405047291 */ /* 0x002fc6000f8ec0ff */
[----:B------:R-:W-:-:S06]  /*0140*/  LEA.HI.X R5, R0, UR9, R7, 0x2, P1 ;  /* 0x0000000900057c11 */ /* 0x000fcc00088f1407 */
[----:B---3--:R-:W-:Y:S01]  /*0150*/  @!P0 STS [UR4], R2 ;  /* 0x00000002ff008988 */ /* 0x008fe20008000804 */
[----:B------:R-:W-:Y:S06]  /*0160*/  BAR.SYNC.DEFER_BLOCKING 0x0 ;  /* 0x0000000000007b1d */ /* 0x000fec0000010000 */
[----:B------:R-:W2:Y:S04]  /*0170*/  LDG.E R7, desc[UR6][R4.64] ;  /* 0x0000000604077981 */ /* 0x000ea8000c1e1900 */
[----:B------:R-:W2:Y:S02]  /*0180*/  LDS R0, [UR4] ;  /* 0x00000004ff007984 */ /* 0x000ea40008000800 */
[----:B--2---:R-:W-:-:S05]  /*0190*/  IMAD.IADD R7, R0, 0x1, R7 ;  /* 0x0000000100077824 */ /* 0x004fca00078e0207 */
[----:B------:R-:W-:Y:S01]  /*01a0*/  STG.E desc[UR6][R4.64], R7 ;  /* 0x0000000704007986 */ /* 0x000fe2000c101906 */
[----:B------:R-:W-:Y:S05]  /*01b0*/  EXIT ;  /* 0x000000000000794d */ /* 0x000fea0003800000 */
.L_x_0:
[----:B------:R-:W-:-:S00]  /*01c0*/  BRA `(.L_x_0) ;  /* 0xfffffffc00fc7947 */ /* 0x000fc0000383ffff */
[----:B------:R-:W-:-:S00]  /*01d0*/  NOP ;  /* 0x0000000000007918 */ /* 0x000fc00000000000 */
        /* <DEDUP_REMOVED lines=10> */
.L_x_6:


//--------------------- .text._Z9shfl_scanIiEvPT_S1_i --------------------------
	.section	.text._Z9shfl_scanIiEvPT_S1_i,"ax",@progbits
	.align	128
        .global         _Z9shfl_scanIiEvPT_S1_i
        .type           _Z9shfl_scanIiEvPT_S1_i,@function
        .size           _Z9shfl_scanIiEvPT_S1_i,(.L_x_7 - _Z9shfl_scanIiEvPT_S1_i)
        .other          _Z9shfl_scanIiEvPT_S1_i,@"STO_CUDA_ENTRY STV_DEFAULT"
_Z9shfl_scanIiEvPT_S1_i:
.text._Z9shfl_scanIiEvPT_S1_i:
[----:B------:R-:W-:Y:S01]  /*0000*/  LDC R1, c[0x0][0x37c] ;  /* 0x0000df00ff017b82 */ /* 0x000fe20000000800 */
[----:B------:R-:W0:Y:S07]  /*0010*/  S2R R0, SR_CTAID.X ;  /* 0x0000000000007919 */ /* 0x000e2e0000002500 */
[----:B------:R-:W0:Y:S01]  /*0020*/  LDC R4, c[0x0][0x360] ;  /* 0x0000d800ff047b82 */ /* 0x000e220000000800 */
[----:B------:R-:W1:Y:S01]  /*0030*/  LDCU.64 UR6, c[0x0][0x358] ;  /* 0x00006b00ff0677ac */ /* 0x000e620008000a00 */
[----:B------:R-:W0:Y:S01]  /*0040*/  S2R R5, SR_TID.X ;  /* 0x0000000000057919 */ /* 0x000e220000002100 */
[----:B------:R-:W2:Y:S05]  /*0050*/  LDCU UR8, c[0x0][0x390] ;  /* 0x00007200ff0877ac */ /* 0x000eaa0008000800 */
[----:B------:R-:W3:Y:S01]  /*0060*/  LDC.64 R2, c[0x0][0x380] ;  /* 0x0000e000ff027b82 */ /* 0x000ee20000000a00 */
[----:B0-----:R-:W-:-:S04]  /*0070*/  IMAD R7, R0, R4, R5 ;  /* 0x0000000400077224 */ /* 0x001fc800078e0205 */
[----:B---3--:R-:W-:-:S05]  /*0080*/  IMAD.WIDE R2, R7, 0x4, R2 ;  /* 0x0000000407027825 */ /* 0x008fca00078e0202 */
[----:B-1----:R0:W5:Y:S01]  /*0090*/  LDG.E R6, desc[UR6][R2.64] ;  /* 0x0000000602067981 */ /* 0x002162000c1e1900 */
[----:B------:R-:W1:Y:S01]  /*00a0*/  S2UR UR5, SR_CgaCtaId ;  /* 0x00000000000579c3 */ /* 0x000e620000008800 */
[----:B------:R-:W-:Y:S01]  /*00b0*/  SHF.R.S32.HI R8, RZ, 0x1f, R7 ;  /* 0x0000001fff087819 */ /* 0x000fe20000011407 */
[----:B--2---:R-:W-:Y:S01]  /*00c0*/  UISETP.GE.AND UP0, UPT, UR8, 0x1, UPT ;  /* 0x000000010800788c */ /* 0x004fe2000bf06270 */
[----:B------:R-:W-:Y:S01]  /*00d0*/  LOP3.LUT R9, R5, 0x1f, RZ, 0xc0, !PT ;  /* 0x0000001f05097812 */ /* 0x000fe200078ec0ff */
[----:B------:R-:W-:Y:S01]  /*00e0*/  UMOV UR4, 0x400 ;  /* 0x0000040000047882 */ /* 0x000fe20000000000 */
[----:B------:R-:W-:Y:S02]  /*00f0*/  LEA.HI R8, R8, R7, RZ, 0x5 ;  /* 0x0000000708087211 */ /* 0x000fe400078f28ff */
[----:B------:R-:W-:Y:S02]  /*0100*/  ISETP.NE.AND P2, PT, R9, 0x1f, PT ;  /* 0x0000001f0900780c */ /* 0x000fe40003f45270 */
[----:B------:R-:W-:-:S02]  /*0110*/  LOP3.LUT R8, R8, 0xffffffe0, RZ, 0xc0, !PT ;  /* 0xffffffe008087812 */ /* 0x000fc400078ec0ff */
[----:B------:R-:W-:-:S03]  /*0120*/  SHF.R.U32.HI R9, RZ, 0x3, R5 ;  /* 0x00000003ff097819 */ /* 0x000fc60000011605 */
[----:B------:R-:W-:Y:S01]  /*0130*/  IMAD.IADD R7, R7, 0x1, -R8 ;  /* 0x0000000107077824 */ /* 0x000fe200078e0a08 */
[----:B------:R-:W-:Y:S01]  /*0140*/  LOP3.LUT R13, R9, 0x7c, RZ, 0xc0, !PT ;  /* 0x0000007c090d7812 */ /* 0x000fe200078ec0ff */
[----:B-1----:R-:W-:Y:S01]  /*0150*/  ULEA UR4, UR5, UR4, 0x18 ;  /* 0x0000000405047291 */ /* 0x002fe2000f8ec0ff */
[----:B0-----:R-:W-:Y:S11]  /*0160*/  BRA.U !UP0, `(.L_x_1) ;  /* 0x0000000108287547 */ /* 0x001ff6000b800000 */
[----:B------:R-:W-:Y:S02]  /*0170*/  IMAD R9, RZ, RZ, -UR8 ;  /* 0x80000008ff097e24 */ /* 0x000fe4000f8e02ff */
[----:B------:R-:W-:-:S03]  /*0180*/  IMAD.MOV.U32 R8, RZ, RZ, 0x1 ;  /* 0x00000001ff087424 */ /* 0x000fc600078e00ff */
[----:B------:R-:W-:-:S07]  /*0190*/  LEA R9, R9, 0x2000, 0x8 ;  /* 0x0000200009097811 */ /* 0x000fce00078e40ff */
.L_x_2:
[----:B-----5:R0:W1:Y:S01]  /*01a0*/  SHFL.UP PT, R10, R6, R8, R9 ;  /* 0x04000008060a7389 */ /* 0x02006200000e0009 */
[----:B------:R-:W-:Y:S01]  /*01b0*/  ISETP.GE.AND P0, PT, R7, R8, PT ;  /* 0x000000080700720c */ /* 0x000fe20003f06270 */
[----:B0-----:R-:W-:-:S05]  /*01c0*/  IMAD.SHL.U32 R8, R8, 0x2, RZ ;  /* 0x0000000208087824 */ /* 0x001fca00078e00ff */
[----:B------:R-:W-:Y:S02]  /*01d0*/  ISETP.GT.AND P1, PT, R8, UR8, PT ;  /* 0x0000000808007c0c */ /* 0x000fe4000bf24270 */
[----:B-1----:R-:W-:-:S05]  /*01e0*/  SEL R11, R10, RZ, P0 ;  /* 0x000000ff0a0b7207 */ /* 0x002fca0000000000 */
[----:B------:R-:W-:-:S06]  /*01f0*/  IMAD.IADD R6, R11, 0x1, R6 ;  /* 0x000000010b067824 */ /* 0x000fcc00078e0206 */
[----:B------:R-:W-:Y:S05]  /*0200*/  @!P1 BRA `(.L_x_2) ;  /* 0xfffffffc00e49947 */ /* 0x000fea000383ffff */
.L_x_1:
[----:B------:R-:W-:Y:S01]  /*0210*/  ISETP.GT.U32.AND P0, PT, R5, 0x1f, PT ;  /* 0x0000001f0500780c */ /* 0x000fe20003f04070 */
[----:B-----5:R0:W-:Y:S01]  /*0220*/  @!P2 STS [R13+UR4], R6 ;  /* 0x000000060d00a988 */ /* 0x0201e20008000804 */
[----:B------:R-:W-:Y:S11]  /*0230*/  BAR.SYNC.DEFER_BLOCKING 0x0 ;  /* 0x0000000000007b1d */ /* 0x000ff60000010000 */
[----:B0-----:R-:W-:Y:S05]  /*0240*/  @P0 BRA `(.L_x_3) ;  /* 0x0000000000540947 */ /* 0x001fea0003800000 */
[----:B------:R-:W-:-:S04]  /*0250*/  SHF.R.U32.HI R8, RZ, 0x5, R4 ;  /* 0x00000005ff087819 */ /* 0x000fc80000011604 */
[----:B------:R-:W-:-:S13]  /*0260*/  ISETP.GE.U32.AND P0, PT, R7, R8, PT ;  /* 0x000000080700720c */ /* 0x000fda0003f06070 */
[----:B------:R-:W-:Y:S05]  /*0270*/  @P0 BRA `(.L_x_3) ;  /* 0x0000000000480947 */ /* 0x000fea0003800000 */
[----:B------:R-:W-:Y:S01]  /*0280*/  LEA R9, R7, UR4, 0x2 ;  /* 0x0000000407097c11 */ /* 0x000fe2000f8e10ff */
[----:B------:R-:W-:Y:S02]  /*0290*/  IMAD.MOV.U32 R15, RZ, RZ, -0x1 ;  /* 0xffffffffff0f7424 */ /* 0x000fe400078e00ff */
[----:B------:R-:W-:Y:S02]  /*02a0*/  IMAD.SHL.U32 R11, R4, 0x8, RZ ;  /* 0x00000008040b7824 */ /* 0x000fe400078e00ff */
[----:B------:R0:W1:Y:S01]  /*02b0*/  LDS R12, [R9] ;  /* 0x00000000090c7984 */ /* 0x0000620000000800 */
[----:B------:R-:W-:Y:S01]  /*02c0*/  SHF.L.U32 R10, R15, R8, RZ ;  /* 0x000000080f0a7219 */ /* 0x000fe200000006ff */
[----:B------:R-:W-:Y:S01]  /*02d0*/  IMAD.MOV.U32 R15, RZ, RZ, 0x1 ;  /* 0x00000001ff0f7424 */ /* 0x000fe200078e00ff */
[----:B------:R-:W-:Y:S02]  /*02e0*/  LOP3.LUT R11, R11, 0x3f00, RZ, 0xc0, !PT ;  /* 0x00003f000b0b7812 */ /* 0x000fe400078ec0ff */
[----:B------:R-:W-:-:S02]  /*02f0*/  LOP3.LUT R10, RZ, R10, RZ, 0x33, !PT ;  /* 0x0000000aff0a7212 */ /* 0x000fc400078e33ff */
[----:B------:R-:W-:-:S07]  /*0300*/  IADD3 R11, PT, PT, -R11, 0x2000, RZ ;  /* 0x000020000b0b7810 */ /* 0x000fce0007ffe1ff */
.L_x_4:
[----:B------:R-:W-:Y:S05]  /*0310*/  WARPSYNC R10 ;  /* 0x000000000a007348 */ /* 0x000fea0003800000 */
[----:B-1----:R1:W2:Y:S01]  /*0320*/  SHFL.UP PT, R14, R12, R15, R11 ;  /* 0x0400000f0c0e7389 */ /* 0x0022a200000e000b */
[----:B------:R-:W-:Y:S01]  /*0330*/  ISETP.GE.U32.AND P0, PT, R7, R15, PT ;  /* 0x0000000f0700720c */ /* 0x000fe20003f06070 */
[----:B-1----:R-:W-:-:S05]  /*0340*/  IMAD.SHL.U32 R15, R15, 0x2, RZ ;  /* 0x000000020f0f7824 */ /* 0x002fca00078e00ff */
[----:B------:R-:W-:Y:S02]  /*0350*/  ISETP.GT.U32.AND P1, PT, R15, R8, PT ;  /* 0x000000080f00720c */ /* 0x000fe40003f24070 */
[----:B--2---:R-:W-:-:S05]  /*0360*/  SEL R17, R14, RZ, P0 ;  /* 0x000000ff0e117207 */ /* 0x004fca0000000000 */
[----:B------:R-:W-:-:S06]  /*0370*/  IMAD.IADD R12, R17, 0x1, R12 ;  /* 0x00000001110c7824 */ /* 0x000fcc00078e020c */
[----:B------:R-:W-:Y:S05]  /*0380*/  @!P1 BRA `(.L_x_4) ;  /* 0xfffffffc00e09947 */ /* 0x000fea000383ffff */
[----:B------:R1:W-:Y:S02]  /*0390*/  STS [R9], R12 ;  /* 0x0000000c09007388 */ /* 0x0003e40000000800 */
.L_x_3:
[----:B------:R-:W-:Y:S05]  /*03a0*/  WARPSYNC.ALL ;  /* 0x0000000000007948 */ /* 0x000fea0003800000 */
[----:B------:R-:W-:Y:S01]  /*03b0*/  BAR.SYNC.DEFER_BLOCKING 0x0 ;  /* 0x0000000000007b1d */ /* 0x000fe20000010000 */
[----:B------:R-:W-:Y:S01]  /*03c0*/  ISETP.GE.U32.AND P0, PT, R5, 0x20, PT ;  /* 0x000000200500780c */ /* 0x000fe20003f06070 */
[----:B01----:R-:W-:Y:S02]  /*03d0*/  IMAD.MOV.U32 R9, RZ, RZ, RZ ;  /* 0x000000ffff097224 */ /* 0x003fe400078e00ff */
[----:B------:R-:W-:Y:S02]  /*03e0*/  VIADD R4, R4, 0xffffffff ;  /* 0xffffffff04047836 */ /* 0x000fe40000000000 */
[----:B------:R-:W0:Y:S01]  /*03f0*/  LDCU.64 UR8, c[0x0][0x388] ;  /* 0x00007100ff0877ac */ /* 0x000e220008000a00 */
[----:B------:R-:W-:-:S07]  /*0400*/  IMAD.MOV.U32 R8, RZ, RZ, 0x7fffffff ;  /* 0x7fffffffff087424 */ /* 0x000fce00078e00ff */
[----:B------:R-:W1:Y:S01]  /*0410*/  @P0 LDS R9, [R13+UR4+-0x4] ;  /* 0xfffffc040d090984 */ /* 0x000e620008000800 */
[----:B------:R-:W-:Y:S02]  /*0420*/  ISETP.NE.AND P0, PT, R5, R4, PT ;  /* 0x000000040500720c */ /* 0x000fe40003f05270 */
[----:B0-----:R-:W-:-:S04]  /*0430*/  ISETP.EQ.U32.AND P1, PT, RZ, UR8, PT ;  /* 0x00000008ff007c0c */ /* 0x001fc8000bf22070 */
[----:B------:R-:W-:Y:S02]  /*0440*/  ISETP.EQ.OR.EX P0, PT, RZ, UR9, P0, P1 ;  /* 0x00000009ff007c0c */ /* 0x000fe40008702710 */
[----:B------:R-:W-:-:S11]  /*0450*/  ISETP.NE.AND P1, PT, R7, RZ, PT ;  /* 0x000000ff0700720c */ /* 0x000fd60003f25270 */
[----:B------:R-:W0:Y:S01]  /*0460*/  @!P0 LDC.64 R4, c[0x0][0x388] ;  /* 0x0000e200ff048b82 */ /* 0x000e220000000a00 */
[----:B-1----:R-:W-:Y:S02]  /*0470*/  IMAD.IADD R11, R9, 0x1, R6 ;  /* 0x00000001090b7824 */ /* 0x002fe400078e0206 */
[----:B0-----:R-:W-:-:S03]  /*0480*/  @!P0 IMAD.WIDE.U32 R4, R0, 0x4, R4 ;  /* 0x0000000400048825 */ /* 0x001fc600078e0004 */
[----:B------:R-:W0:Y:S04]  /*0490*/  SHFL.UP PT, R6, R11, 0x1, RZ ;  /* 0x042000000b067989 */ /* 0x000e2800000e00ff */
[----:B------:R-:W-:Y:S01]  /*04a0*/  @!P0 STG.E desc[UR6][R4.64], R11 ;  /* 0x0000000b04008986 */ /* 0x000fe2000c101906 */
[----:B0-----:R-:W-:-:S05]  /*04b0*/  SEL R9, R9, R6, !P1 ;  /* 0x0000000609097207 */ /* 0x001fca0004800000 */
[----:B------:R-:W-:Y:S01]  /*04c0*/  STG.E desc[UR6][R2.64], R9 ;  /* 0x0000000902007986 */ /* 0x000fe2000c101906 */
[----:B------:R-:W-:Y:S05]  /*04d0*/  EXIT ;  /* 0x000000000000794d */ /* 0x000fea0003800000 */
.L_x_5:
        /* <DEDUP_REMOVED lines=10> */
.L_x_7:


//--------------------- .nv.shared._Z14broadcast_sumsIiEvPT_S1_l --------------------------
	.section	.nv.shared._Z14broadcast_sumsIiEvPT_S1_l,"aw",@nobits
	.sectionflags	@""
	.align	16
.nv.shared._Z14broadcast_sumsIiEvPT_S1_l:
	.zero		1040


//--------------------- .nv.shared.reserved.0     --------------------------
	.section	.nv.shared.reserved.0,"aw",@nobits
	.weak		__nv_reservedSMEM_offset_0_alias
	.size		__nv_reservedSMEM_offset_0_alias, 0, 64
	.other		__nv_reservedSMEM_offset_0_alias,@"STO_CUDA_RESERVED_SHARED STV_DEFAULT"
__nv_reservedSMEM_offset_0_alias:
	.zero		0
	.zero		64


//--------------------- .nv.shared._Z9shfl_scanIiEvPT_S1_i --------------------------
	.section	.nv.shared._Z9shfl_scanIiEvPT_S1_i,"aw",@nobits
	.sectionflags	@""
	.align	16
	.zero		1024


//--------------------- .nv.constant0._Z14broadcast_sumsIiEvPT_S1_l --------------------------
	.section	.nv.constant0._Z14broadcast_sumsIiEvPT_S1_l,"a",@progbits
	.sectionflags	@""
	.align	4
.nv.constant0._Z14broadcast_sumsIiEvPT_S1_l:
	.zero		920


//--------------------- .nv.constant0._Z9shfl_scanIiEvPT_S1_i --------------------------
	.section	.nv.constant0._Z9shfl_scanIiEvPT_S1_i,"a",@progbits
	.sectionflags	@""
	.align	4
.nv.constant0._Z9shfl_scanIiEvPT_S1_i:
	.zero		916


//--------------------- SYMBOLS --------------------------

	.type		.nv.reservedSmem.offset0,@object
	.size		.nv.reservedSmem.offset0,0x4
	.type		.nv.reservedSmem.cap,@object
	.size		.nv.reservedSmem.cap,0x4
